	.headerflags	@"EF_CUDA_TEXMODE_UNIFIED EF_CUDA_64BIT_ADDRESS EF_CUDA_ACCELERATORS EF_CUDA_SM90 EF_CUDA_VIRTUAL_SM(EF_CUDA_SM90)"
	.elftype	@"ET_EXEC"


//--------------------- .nv.info                  --------------------------
	.section	.nv.info,"",@"SHT_CUDA_INFO"
	.align	4


	//----- nvinfo : EIATTR_REGCOUNT
	.align		4
        /*0000*/ 	.byte	0x04, 0x2f
        /*0002*/ 	.short	(.L_3 - .L_2)
	.align		4
.L_2:
        /*0004*/ 	.word	index@(triton_poi_fused__native_batch_norm_legit_no_training_relu_29)
        /*0008*/ 	.word	0x00000012


	//----- nvinfo : EIATTR_MIN_STACK_SIZE
	.align		4
.L_3:
        /*000c*/ 	.byte	0x04, 0x12
        /*000e*/ 	.short	(.L_5 - .L_4)
	.align		4
.L_4:
        /*0010*/ 	.word	index@(triton_poi_fused__native_batch_norm_legit_no_training_relu_29)
        /*0014*/ 	.word	0x00000000


	//----- nvinfo : EIATTR_FRAME_SIZE
	.align		4
.L_5:
        /*0018*/ 	.byte	0x04, 0x11
        /*001a*/ 	.short	(.L_7 - .L_6)
	.align		4
.L_6:
        /*001c*/ 	.word	index@(triton_poi_fused__native_batch_norm_legit_no_training_relu_29)
        /*0020*/ 	.word	0x00000000


	//----- nvinfo : EIATTR_MIN_STACK_SIZE
	.align		4
.L_7:
        /*0024*/ 	.byte	0x04, 0x12
        /*0026*/ 	.short	(.L_9 - .L_8)
	.align		4
.L_8:
        /*0028*/ 	.word	index@(triton_poi_fused__native_batch_norm_legit_no_training_relu_29)
        /*002c*/ 	.word	0x00000000
.L_9:


//--------------------- .nv.info.triton_poi_fused__native_batch_norm_legit_no_training_relu_29 --------------------------
	.section	.nv.info.triton_poi_fused__native_batch_norm_legit_no_training_relu_29,"",@"SHT_CUDA_INFO"
	.sectionflags	@""
	.align	4


	//----- nvinfo : EIATTR_CUDA_API_VERSION
	.align		4
        /*0000*/ 	.byte	0x04, 0x37
        /*0002*/ 	.short	(.L_11 - .L_10)
.L_10:
        /*0004*/ 	.word	0x0000007c


	//----- nvinfo : EIATTR_KPARAM_INFO
	.align		4
.L_11:
        /*0008*/ 	.byte	0x04, 0x17
        /*000a*/ 	.short	(.L_13 - .L_12)
.L_12:
        /*000c*/ 	.word	0x00000000
        /*0010*/ 	.short	0x0006
        /*0012*/ 	.short	0x0030
        /*0014*/ 	.byte	0x00, 0xf0, 0x11, 0x00


	//----- nvinfo : EIATTR_KPARAM_INFO
	.align		4
.L_13:
        /*0018*/ 	.byte	0x04, 0x17
        /*001a*/ 	.short	(.L_15 - .L_14)
.L_14:
        /*001c*/ 	.word	0x00000000
        /*0020*/ 	.short	0x0005
        /*0022*/ 	.short	0x0028
        /*0024*/ 	.byte	0x00, 0xf4, 0x21, 0x00


	//----- nvinfo : EIATTR_KPARAM_INFO
	.align		4
.L_15:
        /*0028*/ 	.byte	0x04, 0x17
        /*002a*/ 	.short	(.L_17 - .L_16)
.L_16:
        /*002c*/ 	.word	0x00000000
        /*0030*/ 	.short	0x0004
        /*0032*/ 	.short	0x0020
        /*0034*/ 	.byte	0x00, 0xf4, 0x21, 0x00


	//----- nvinfo : EIATTR_KPARAM_INFO
	.align		4
.L_17:
        /*0038*/ 	.byte	0x04, 0x17
        /*003a*/ 	.short	(.L_19 - .L_18)
.L_18:
        /*003c*/ 	.word	0x00000000
        /*0040*/ 	.short	0x0003
        /*0042*/ 	.short	0x0018
        /*0044*/ 	.byte	0x00, 0xf4, 0x21, 0x00


	//----- nvinfo : EIATTR_KPARAM_INFO
	.align		4
.L_19:
        /*0048*/ 	.byte	0x04, 0x17
        /*004a*/ 	.short	(.L_21 - .L_20)
.L_20:
        /*004c*/ 	.word	0x00000000
        /*0050*/ 	.short	0x0002
        /*0052*/ 	.short	0x0010
        /*0054*/ 	.byte	0x00, 0xf4, 0x21, 0x00


	//----- nvinfo : EIATTR_KPARAM_INFO
	.align		4
.L_21:
        /*0058*/ 	.byte	0x04, 0x17
        /*005a*/ 	.short	(.L_23 - .L_22)
.L_22:
        /*005c*/ 	.word	0x00000000
        /*0060*/ 	.short	0x0001
        /*0062*/ 	.short	0x0008
        /*0064*/ 	.byte	0x00, 0xf4, 0x21, 0x00


	//----- nvinfo : EIATTR_KPARAM_INFO
	.align		4
.L_23:
        /*0068*/ 	.byte	0x04, 0x17
        /*006a*/ 	.short	(.L_25 - .L_24)
.L_24:
        /*006c*/ 	.word	0x00000000
        /*0070*/ 	.short	0x0000
        /*0072*/ 	.short	0x0000
        /*0074*/ 	.byte	0x00, 0xf4, 0x21, 0x00


	//----- nvinfo : EIATTR_SPARSE_MMA_MASK
	.align		4
.L_25:
        /*0078*/ 	.byte	0x03, 0x50
        /*007a*/ 	.short	0x0000


	//----- nvinfo : EIATTR_MAXREG_COUNT
	.align		4
        /*007c*/ 	.byte	0x03, 0x1b
        /*007e*/ 	.short	0x00ff


	//----- nvinfo : EIATTR_EXIT_INSTR_OFFSETS
	.align		4
        /*0080*/ 	.byte	0x04, 0x1c
        /*0082*/ 	.short	(.L_27 - .L_26)


	//   ....[0]....
.L_26:
        /*0084*/ 	.word	0x00000340


	//   ....[1]....
        /*0088*/ 	.word	0x00000360


	//----- nvinfo : EIATTR_REQNTID
	.align		4
.L_27:
        /*008c*/ 	.byte	0x04, 0x10
        /*008e*/ 	.short	(.L_29 - .L_28)
.L_28:
        /*0090*/ 	.word	0x00000080
        /*0094*/ 	.word	0x00000001
        /*0098*/ 	.word	0x00000001


	//----- nvinfo : EIATTR_CBANK_PARAM_SIZE
	.align		4
.L_29:
        /*009c*/ 	.byte	0x03, 0x19
        /*009e*/ 	.short	0x0034


	//----- nvinfo : EIATTR_PARAM_CBANK
	.align		4
        /*00a0*/ 	.byte	0x04, 0x0a
        /*00a2*/ 	.short	(.L_31 - .L_30)
	.align		4
.L_30:
        /*00a4*/ 	.word	index@(.nv.constant0.triton_poi_fused__native_batch_norm_legit_no_training_relu_29)
        /*00a8*/ 	.short	0x0210
        /*00aa*/ 	.short	0x0034


	//----- nvinfo : EIATTR_SW_WAR
	.align		4
.L_31:
        /*00ac*/ 	.byte	0x04, 0x36
        /*00ae*/ 	.short	(.L_33 - .L_32)
.L_32:
        /*00b0*/ 	.word	0x00000008
.L_33:


//--------------------- .nv.callgraph             --------------------------
	.section	.nv.callgraph,"",@"SHT_CUDA_CALLGRAPH"
	.align	4
	.sectionentsize	8
	.align		4
        /*0000*/ 	.word	0x00000000
	.align		4
        /*0004*/ 	.word	0xffffffff
	.align		4
        /*0008*/ 	.word	0x00000000
	.align		4
        /*000c*/ 	.word	0xfffffffe
	.align		4
        /*0010*/ 	.word	0x00000000
	.align		4
        /*0014*/ 	.word	0xfffffffd
	.align		4
        /*0018*/ 	.word	0x00000000
	.align		4
        /*001c*/ 	.word	0xfffffffc


//--------------------- .nv.constant4             --------------------------
	.section	.nv.constant4,"a",@progbits
	.align	8
	.align		8
.nv.constant4:
        /*0000*/ 	.dword	_$_str
	.align		8
        /*0008*/ 	.dword	_$_str_$_2


//--------------------- .text.triton_poi_fused__native_batch_norm_legit_no_training_relu_29 --------------------------
	.section	.text.triton_poi_fused__native_batch_norm_legit_no_training_relu_29,"ax",@progbits
	.align	128
        .global         triton_poi_fused__native_batch_norm_legit_no_training_relu_29
        .type           triton_poi_fused__native_batch_norm_legit_no_training_relu_29,@function
        .size           triton_poi_fused__native_batch_norm_legit_no_training_relu_29,(.L_x_1 - triton_poi_fused__native_batch_norm_legit_no_training_relu_29)
        .other          triton_poi_fused__native_batch_norm_legit_no_training_relu_29,@"STO_CUDA_ENTRY STV_DEFAULT"
triton_poi_fused__native_batch_norm_legit_no_training_relu_29:
.text.triton_poi_fused__native_batch_norm_legit_no_training_relu_29:
[----:B------:R-:W0:Y:S01]  /*0000*/  LDC R1, c[0x0][0x28] ;  /* 0x00000a00ff017b82 */ /* 0x000e220000000800 */
[----:B------:R-:W1:Y:S07]  /*0010*/  S2R R0, SR_TID.X ;  /* 0x0000000000007919 */ /* 0x000e6e0000002100 */
[----:B------:R-:W2:Y:S01]  /*0020*/  LDC.64 R8, c[0x0][0x220] ;  /* 0x00008800ff087b82 */ /* 0x000ea20000000a00 */
[----:B------:R-:W-:Y:S01]  /*0030*/  MOV R14, RZ ;  /* 0x000000ff000e7202 */ /* 0x000fe20000000f00 */
[----:B------:R-:W-:Y:S01]  /*0040*/  ULDC.64 UR4, c[0x0][0x208] ;  /* 0x0000820000047ab9 */ /* 0x000fe20000000a00 */
[----:B------:R-:W3:Y:S05]  /*0050*/  S2R R3, SR_CTAID.X ;  /* 0x0000000000037919 */ /* 0x000eea0000002500 */
[----:B------:R-:W4:Y:S08]  /*0060*/  LDC.64 R6, c[0x0][0x218] ;  /* 0x00008600ff067b82 */ /* 0x000f300000000a00 */
[----:B------:R-:W5:Y:S08]  /*0070*/  LDC.64 R10, c[0x0][0x228] ;  /* 0x00008a00ff0a7b82 */ /* 0x000f700000000a00 */
[----:B------:R-:W4:Y:S01]  /*0080*/  LDC.64 R12, c[0x0][0x230] ;  /* 0x00008c00ff0c7b82 */ /* 0x000f220000000a00 */
[----:B-1----:R-:W-:-:S02]  /*0090*/  LOP3.LUT R0, R0, 0x7f, RZ, 0xc0, !PT ;  /* 0x0000007f00007812 */ /* 0x002fc400078ec0ff */
[----:B---3--:R-:W-:Y:S02]  /*00a0*/  SHF.R.S32.HI R2, RZ, 0x18, R3 ;  /* 0x00000018ff027819 */ /* 0x008fe40000011403 */
[----:B------:R-:W-:Y:S02]  /*00b0*/  LEA R0, R3, R0, 0x7 ;  /* 0x0000000003007211 */ /* 0x000fe400078e38ff */
[----:B------:R-:W-:Y:S01]  /*00c0*/  SGXT R3, R2, 0x1 ;  /* 0x000000010203781a */ /* 0x000fe20000000200 */
[----:B------:R-:W-:Y:S01]  /*00d0*/  HFMA2.MMA R2, -RZ, RZ, 0, 0 ;  /* 0x00000000ff027435 */ /* 0x000fe200000001ff */
[----:B------:R-:W-:Y:S02]  /*00e0*/  ISETP.GE.AND P0, PT, R0, 0x1c00, PT ;  /* 0x00001c000000780c */ /* 0x000fe40003f06270 */
[----:B------:R-:W-:-:S04]  /*00f0*/  LEA.HI R3, R3, R0, RZ, 0x2 ;  /* 0x0000000003037211 */ /* 0x000fc800078f10ff */
[----:B------:R-:W-:-:S05]  /*0100*/  SHF.R.S32.HI R3, RZ, 0x2, R3 ;  /* 0x00000002ff037819 */ /* 0x000fca0000011403 */
[----:B------:R-:W-:-:S05]  /*0110*/  IMAD.HI R2, R3, -0x6db6db6d, R2 ;  /* 0x9249249303027827 */ /* 0x000fca00078e0202 */
[----:B------:R-:W-:-:S04]  /*0120*/  SHF.R.U32.HI R5, RZ, 0x1f, R2 ;  /* 0x0000001fff057819 */ /* 0x000fc80000011602 */
[----:B------:R-:W-:-:S05]  /*0130*/  LEA.HI.SX32 R5, R2, R5, 0x18 ;  /* 0x0000000502057211 */ /* 0x000fca00078fc2ff */
[----:B------:R-:W-:Y:S02]  /*0140*/  IMAD R15, R5, -0x1c0, R3 ;  /* 0xfffffe40050f7824 */ /* 0x000fe400078e0203 */
[----:B------:R-:W1:Y:S02]  /*0150*/  LDC.64 R4, c[0x0][0x210] ;  /* 0x00008400ff047b82 */ /* 0x000e640000000a00 */
[----:B--2---:R-:W-:-:S05]  /*0160*/  IMAD.WIDE R8, R15, 0x4, R8 ;  /* 0x000000040f087825 */ /* 0x004fca00078e0208 */
[----:B------:R5:W2:Y:S01]  /*0170*/  @!P0 LDG.E.EL R14, desc[UR4][R8.64] ;  /* 0x00000004080e8981 */ /* 0x000aa2000c2e1900 */
[----:B------:R-:W-:Y:S01]  /*0180*/  CS2R R2, SRZ ;  /* 0x0000000000027805 */ /* 0x000fe2000001ff00 */
[----:B----4-:R-:W-:-:S05]  /*0190*/  IMAD.WIDE R6, R15, 0x4, R6 ;  /* 0x000000040f067825 */ /* 0x010fca00078e0206 */
[----:B------:R3:W4:Y:S01]  /*01a0*/  @!P0 LDG.E.EL R3, desc[UR4][R6.64] ;  /* 0x0000000406038981 */ /* 0x000722000c2e1900 */
[----:B-----5:R-:W-:-:S04]  /*01b0*/  IMAD.WIDE R8, R15, 0x4, R10 ;  /* 0x000000040f087825 */ /* 0x020fc800078e020a */
[----:B-1----:R-:W-:-:S05]  /*01c0*/  IMAD.WIDE R4, R0, 0x4, R4 ;  /* 0x0000000400047825 */ /* 0x002fca00078e0204 */
[----:B------:R1:W4:Y:S01]  /*01d0*/  @!P0 LDG.E R2, desc[UR4][R4.64] ;  /* 0x0000000404028981 */ /* 0x000322000c1e1900 */
[----:B0-----:R-:W-:Y:S01]  /*01e0*/  IMAD.WIDE R10, R15, 0x4, R12 ;  /* 0x000000040f0a7825 */ /* 0x001fe200078e020c */
[----:B------:R-:W-:-:S06]  /*01f0*/  CS2R R12, SRZ ;  /* 0x00000000000c7805 */ /* 0x000fcc000001ff00 */
[----:B------:R-:W5:Y:S01]  /*0200*/  @!P0 LDG.E.EL R12, desc[UR4][R8.64] ;  /* 0x00000004080c8981 */ /* 0x000f62000c2e1900 */
[----:B---3--:R-:W-:Y:S01]  /*0210*/  HFMA2.MMA R6, -RZ, RZ, 1.625, 0 ;  /* 0x3e800000ff067435 */ /* 0x008fe200000001ff */
[----:B-1----:R-:W0:Y:S02]  /*0220*/  LDC.64 R4, c[0x0][0x238] ;  /* 0x00008e00ff047b82 */ /* 0x002e240000000a00 */
[----:B------:R-:W5:Y:S01]  /*0230*/  @!P0 LDG.E.EL R13, desc[UR4][R10.64] ;  /* 0x000000040a0d8981 */ /* 0x000f62000c2e1900 */
[----:B--2---:R-:W-:-:S04]  /*0240*/  FADD R14, R14, 0.0010000000474974513054 ;  /* 0x3a83126f0e0e7421 */ /* 0x004fc80000000000 */
[----:B------:R-:W1:Y:S02]  /*0250*/  MUFU.SQRT R15, R14 ;  /* 0x0000000e000f7308 */ /* 0x000e640000002000 */
[C---:B-1----:R-:W-:Y:S02]  /*0260*/  FSETP.GT.AND P1, PT, R15.reuse, 8.50705917302346158658e+37, PT ;  /* 0x7e8000000f00780b */ /* 0x042fe40003f24000 */
[----:B------:R-:W-:-:S11]  /*0270*/  FSETP.GEU.AND P2, PT, R15, 1.175494350822287508e-38, PT ;  /* 0x008000000f00780b */ /* 0x000fd60003f4e000 */
[----:B------:R-:W-:-:S04]  /*0280*/  @P1 FMUL R15, R15, 0.25 ;  /* 0x3e8000000f0f1820 */ /* 0x000fc80000400000 */
[----:B------:R-:W-:-:S06]  /*0290*/  @!P2 FMUL R15, R15, 16777216 ;  /* 0x4b8000000f0fa820 */ /* 0x000fcc0000400000 */
[----:B------:R-:W1:Y:S01]  /*02a0*/  MUFU.RCP R15, R15 ;  /* 0x0000000f000f7308 */ /* 0x000e620000001000 */
[----:B------:R-:W-:Y:S01]  /*02b0*/  FSEL R6, R6, 1, P1 ;  /* 0x3f80000006067808 */ /* 0x000fe20000800000 */
[----:B----4-:R-:W-:-:S04]  /*02c0*/  FADD R2, -R3, R2 ;  /* 0x0000000203027221 */ /* 0x010fc80000000100 */
[----:B------:R-:W-:-:S04]  /*02d0*/  @!P2 FMUL R6, R6, 16777216 ;  /* 0x4b8000000606a820 */ /* 0x000fc80000400000 */
[----:B-1----:R-:W-:-:S04]  /*02e0*/  FMUL R3, R15, R6 ;  /* 0x000000060f037220 */ /* 0x002fc80000400000 */
[----:B------:R-:W-:-:S04]  /*02f0*/  FMUL R2, R2, R3 ;  /* 0x0000000302027220 */ /* 0x000fc80000400000 */
[----:B-----5:R-:W-:Y:S01]  /*0300*/  FFMA R12, R2, R12, R13 ;  /* 0x0000000c020c7223 */ /* 0x020fe2000000000d */
[----:B0-----:R-:W-:-:S04]  /*0310*/  IMAD.WIDE R2, R0, 0x4, R4 ;  /* 0x0000000400027825 */ /* 0x001fc800078e0204 */
[----:B------:R-:W-:-:S04]  /*0320*/  FSETP.GEU.AND P1, PT, R12, RZ, PT ;  /* 0x000000ff0c00720b */ /* 0x000fc80003f2e000 */
[----:B------:R-:W-:Y:S01]  /*0330*/  FSEL R5, R12, RZ, P1 ;  /* 0x000000ff0c057208 */ /* 0x000fe20000800000 */
[----:B------:R-:W-:Y:S08]  /*0340*/  @P0 EXIT ;  /* 0x000000000000094d */ /* 0x000ff00003800000 */
[----:B------:R-:W-:Y:S01]  /*0350*/  STG.E desc[UR4][R2.64], R5 ;  /* 0x0000000502007986 */ /* 0x000fe2000c101904 */
[----:B------:R-:W-:Y:S05]  /*0360*/  EXIT ;  /* 0x000000000000794d */ /* 0x000fea0003800000 */
.L_x_0:
[----:B------:R-:W-:-:S00]  /*0370*/  BRA `(.L_x_0) ;  /* 0xfffffffc00fc7947 */ /* 0x000fc0000383ffff */
[----:B------:R-:W-:-:S00]  /*0380*/  NOP ;  /* 0x0000000000007918 */ /* 0x000fc00000000000 */
[----:B------:R-:W-:-:S00]  /*0390*/  NOP ;  /* 0x0000000000007918 */ /* 0x000fc00000000000 */
[----:B------:R-:W-:-:S00]  /*03a0*/  NOP ;  /* 0x0000000000007918 */ /* 0x000fc00000000000 */
[----:B------:R-:W-:-:S00]  /*03b0*/  NOP ;  /* 0x0000000000007918 */ /* 0x000fc00000000000 */
[----:B------:R-:W-:-:S00]  /*03c0*/  NOP ;  /* 0x0000000000007918 */ /* 0x000fc00000000000 */
[----:B------:R-:W-:-:S00]  /*03d0*/  NOP ;  /* 0x0000000000007918 */ /* 0x000fc00000000000 */
[----:B------:R-:W-:-:S00]  /*03e0*/  NOP ;  /* 0x0000000000007918 */ /* 0x000fc00000000000 */
[----:B------:R-:W-:-:S00]  /*03f0*/  NOP ;  /* 0x0000000000007918 */ /* 0x000fc00000000000 */
.L_x_1:


//--------------------- .nv.global.init           --------------------------
	.section	.nv.global.init,"aw",@progbits
.nv.global.init:
	.type		_$_str,@object
	.size		_$_str,(_$_str_$_2 - _$_str)
_$_str:
        /*0000*/ 	.byte	0x5f, 0x5f, 0x43, 0x55, 0x44, 0x41, 0x5f, 0x46, 0x54, 0x5a, 0x00
	.type		_$_str_$_2,@object
	.size		_$_str_$_2,(.L_1 - _$_str_$_2)
_$_str_$_2:
        /*000b*/ 	.byte	0x5f, 0x5f, 0x43, 0x55, 0x44, 0x41, 0x5f, 0x50, 0x52, 0x45, 0x43, 0x5f, 0x53, 0x51, 0x52, 0x54
        /*001b*/ 	.byte	0x00
.L_1:


//--------------------- .nv.constant0.triton_poi_fused__native_batch_norm_legit_no_training_relu_29 --------------------------
	.section	.nv.constant0.triton_poi_fused__native_batch_norm_legit_no_training_relu_29,"a",@progbits
	.sectionflags	@""
	.align	4
.nv.constant0.triton_poi_fused__native_batch_norm_legit_no_training_relu_29:
	.zero		580
